	.headerflags	@"EF_CUDA_TEXMODE_UNIFIED EF_CUDA_64BIT_ADDRESS EF_CUDA_ACCELERATORS EF_CUDA_SM90 EF_CUDA_VIRTUAL_SM(EF_CUDA_SM90)"
	.elftype	@"ET_EXEC"


//--------------------- .nv.info                  --------------------------
	.section	.nv.info,"",@"SHT_CUDA_INFO"
	.align	4


	//----- nvinfo : EIATTR_REGCOUNT
	.align		4
        /*0000*/ 	.byte	0x04, 0x2f
        /*0002*/ 	.short	(.L_1 - .L_0)
	.align		4
.L_0:
        /*0004*/ 	.word	index@(triton_poi_fused_relu_0)
        /*0008*/ 	.word	0x0000000c


	//----- nvinfo : EIATTR_MIN_STACK_SIZE
	.align		4
.L_1:
        /*000c*/ 	.byte	0x04, 0x12
        /*000e*/ 	.short	(.L_3 - .L_2)
	.align		4
.L_2:
        /*0010*/ 	.word	index@(triton_poi_fused_relu_0)
        /*0014*/ 	.word	0x00000000


	//----- nvinfo : EIATTR_FRAME_SIZE
	.align		4
.L_3:
        /*0018*/ 	.byte	0x04, 0x11
        /*001a*/ 	.short	(.L_5 - .L_4)
	.align		4
.L_4:
        /*001c*/ 	.word	index@(triton_poi_fused_relu_0)
        /*0020*/ 	.word	0x00000000


	//----- nvinfo : EIATTR_MIN_STACK_SIZE
	.align		4
.L_5:
        /*0024*/ 	.byte	0x04, 0x12
        /*0026*/ 	.short	(.L_7 - .L_6)
	.align		4
.L_6:
        /*0028*/ 	.word	index@(triton_poi_fused_relu_0)
        /*002c*/ 	.word	0x00000000
.L_7:


//--------------------- .nv.info.triton_poi_fused_relu_0 --------------------------
	.section	.nv.info.triton_poi_fused_relu_0,"",@"SHT_CUDA_INFO"
	.sectionflags	@""
	.align	4


	//----- nvinfo : EIATTR_CUDA_API_VERSION
	.align		4
        /*0000*/ 	.byte	0x04, 0x37
        /*0002*/ 	.short	(.L_9 - .L_8)
.L_8:
        /*0004*/ 	.word	0x0000007c


	//----- nvinfo : EIATTR_KPARAM_INFO
	.align		4
.L_9:
        /*0008*/ 	.byte	0x04, 0x17
        /*000a*/ 	.short	(.L_11 - .L_10)
.L_10:
        /*000c*/ 	.word	0x00000000
        /*0010*/ 	.short	0x0002
        /*0012*/ 	.short	0x0010
        /*0014*/ 	.byte	0x00, 0xf0, 0x11, 0x00


	//----- nvinfo : EIATTR_KPARAM_INFO
	.align		4
.L_11:
        /*0018*/ 	.byte	0x04, 0x17
        /*001a*/ 	.short	(.L_13 - .L_12)
.L_12:
        /*001c*/ 	.word	0x00000000
        /*0020*/ 	.short	0x0001
        /*0022*/ 	.short	0x0008
        /*0024*/ 	.byte	0x00, 0xf4, 0x21, 0x00


	//----- nvinfo : EIATTR_KPARAM_INFO
	.align		4
.L_13:
        /*0028*/ 	.byte	0x04, 0x17
        /*002a*/ 	.short	(.L_15 - .L_14)
.L_14:
        /*002c*/ 	.word	0x00000000
        /*0030*/ 	.short	0x0000
        /*0032*/ 	.short	0x0000
        /*0034*/ 	.byte	0x00, 0xf4, 0x21, 0x00


	//----- nvinfo : EIATTR_SPARSE_MMA_MASK
	.align		4
.L_15:
        /*0038*/ 	.byte	0x03, 0x50
        /*003a*/ 	.short	0x0000


	//----- nvinfo : EIATTR_MAXREG_COUNT
	.align		4
        /*003c*/ 	.byte	0x03, 0x1b
        /*003e*/ 	.short	0x00ff


	//----- nvinfo : EIATTR_EXIT_INSTR_OFFSETS
	.align		4
        /*0040*/ 	.byte	0x04, 0x1c
        /*0042*/ 	.short	(.L_17 - .L_16)


	//   ....[0]....
.L_16:
        /*0044*/ 	.word	0x00000170


	//   ....[1]....
        /*0048*/ 	.word	0x00000190


	//----- nvinfo : EIATTR_REQNTID
	.align		4
.L_17:
        /*004c*/ 	.byte	0x04, 0x10
        /*004e*/ 	.short	(.L_19 - .L_18)
.L_18:
        /*0050*/ 	.word	0x00000080
        /*0054*/ 	.word	0x00000001
        /*0058*/ 	.word	0x00000001


	//----- nvinfo : EIATTR_CRS_STACK_SIZE
	.align		4
.L_19:
        /*005c*/ 	.byte	0x04, 0x1e
        /*005e*/ 	.short	(.L_21 - .L_20)
.L_20:
        /*0060*/ 	.word	0x00000000


	//----- nvinfo : EIATTR_CBANK_PARAM_SIZE
	.align		4
.L_21:
        /*0064*/ 	.byte	0x03, 0x19
        /*0066*/ 	.short	0x0014


	//----- nvinfo : EIATTR_PARAM_CBANK
	.align		4
        /*0068*/ 	.byte	0x04, 0x0a
        /*006a*/ 	.short	(.L_23 - .L_22)
	.align		4
.L_22:
        /*006c*/ 	.word	index@(.nv.constant0.triton_poi_fused_relu_0)
        /*0070*/ 	.short	0x0210
        /*0072*/ 	.short	0x0014


	//----- nvinfo : EIATTR_SW_WAR
	.align		4
.L_23:
        /*0074*/ 	.byte	0x04, 0x36
        /*0076*/ 	.short	(.L_25 - .L_24)
.L_24:
        /*0078*/ 	.word	0x00000008
.L_25:


//--------------------- .nv.callgraph             --------------------------
	.section	.nv.callgraph,"",@"SHT_CUDA_CALLGRAPH"
	.align	4
	.sectionentsize	8
	.align		4
        /*0000*/ 	.word	0x00000000
	.align		4
        /*0004*/ 	.word	0xffffffff
	.align		4
        /*0008*/ 	.word	0x00000000
	.align		4
        /*000c*/ 	.word	0xfffffffe
	.align		4
        /*0010*/ 	.word	0x00000000
	.align		4
        /*0014*/ 	.word	0xfffffffd
	.align		4
        /*0018*/ 	.word	0x00000000
	.align		4
        /*001c*/ 	.word	0xfffffffc


//--------------------- .text.triton_poi_fused_relu_0 --------------------------
	.section	.text.triton_poi_fused_relu_0,"ax",@progbits
	.align	128
        .global         triton_poi_fused_relu_0
        .type           triton_poi_fused_relu_0,@function
        .size           triton_poi_fused_relu_0,(.L_x_3 - triton_poi_fused_relu_0)
        .other          triton_poi_fused_relu_0,@"STO_CUDA_ENTRY STV_DEFAULT"
triton_poi_fused_relu_0:
.text.triton_poi_fused_relu_0:
[----:B------:R-:W0:Y:S02]  /*0000*/  LDC R1, c[0x0][0x28] ;  /* 0x00000a00ff017b82 */ /* 0x000e240000000800 */
[----:B------:R-:W1:Y:S01]  /*0010*/  S2R R0, SR_TID.X ;  /* 0x0000000000007919 */ /* 0x000e620000002100 */
[----:B------:R-:W2:Y:S01]  /*0020*/  LDC.64 R2, c[0x0][0x210] ;  /* 0x00008400ff027b82 */ /* 0x000ea20000000a00 */
[----:B------:R-:W-:Y:S01]  /*0030*/  ULDC.64 UR4, c[0x0][0x208] ;  /* 0x0000820000047ab9 */ /* 0x000fe20000000a00 */
[----:B------:R-:W-:Y:S01]  /*0040*/  BSSY B0, `(.L_x_0) ;  /* 0x000000f000007945 */ /* 0x000fe20003800000 */
[----:B------:R-:W3:Y:S05]  /*0050*/  S2R R7, SR_CTAID.X ;  /* 0x0000000000077919 */ /* 0x000eea0000002500 */
[----:B------:R-:W4:Y:S01]  /*0060*/  LDC.64 R4, c[0x0][0x218] ;  /* 0x00008600ff047b82 */ /* 0x000f220000000a00 */
[----:B-1----:R-:W-:-:S05]  /*0070*/  LOP3.LUT R0, R0, 0x7f, RZ, 0xc0, !PT ;  /* 0x0000007f00007812 */ /* 0x002fca00078ec0ff */
[----:B---3--:R-:W-:-:S04]  /*0080*/  IMAD R7, R7, 0x80, R0 ;  /* 0x0000008007077824 */ /* 0x008fc800078e0200 */
[C---:B------:R-:W-:Y:S01]  /*0090*/  IMAD.HI R0, R7.reuse, 0x2aaaaaab, RZ ;  /* 0x2aaaaaab07007827 */ /* 0x040fe200078e02ff */
[----:B------:R-:W-:-:S04]  /*00a0*/  ISETP.GE.AND P1, PT, R7, 0xc0, PT ;  /* 0x000000c00700780c */ /* 0x000fc80003f26270 */
[----:B------:R-:W-:-:S04]  /*00b0*/  SHF.R.U32.HI R9, RZ, 0x1f, R0 ;  /* 0x0000001fff097819 */ /* 0x000fc80000011600 */
[----:B------:R-:W-:-:S05]  /*00c0*/  LEA.HI.SX32 R0, R0, R9, 0x1d ;  /* 0x0000000900007211 */ /* 0x000fca00078feaff */
[----:B------:R-:W-:-:S05]  /*00d0*/  IMAD R9, R0, -0x30, R7 ;  /* 0xffffffd000097824 */ /* 0x000fca00078e0207 */
[----:B------:R-:W-:Y:S01]  /*00e0*/  LEA R9, R0, R9, 0x6 ;  /* 0x0000000900097211 */ /* 0x000fe200078e30ff */
[----:B------:R-:W-:-:S04]  /*00f0*/  IMAD.MOV.U32 R0, RZ, RZ, RZ ;  /* 0x000000ffff007224 */ /* 0x000fc800078e00ff */
[----:B--2---:R-:W-:Y:S01]  /*0100*/  IMAD.WIDE R2, R9, 0x4, R2 ;  /* 0x0000000409027825 */ /* 0x004fe200078e0202 */
[----:B----4-:R-:W-:Y:S06]  /*0110*/  @P1 BRA `(.L_x_1) ;  /* 0x0000000000041947 */ /* 0x010fec0003800000 */
[----:B------:R1:W5:Y:S02]  /*0120*/  LDG.E R0, desc[UR4][R2.64] ;  /* 0x0000000402007981 */ /* 0x000364000c1e1900 */
.L_x_1:
[----:B------:R-:W-:Y:S05]  /*0130*/  BSYNC B0 ;  /* 0x0000000000007941 */ /* 0x000fea0003800000 */
.L_x_0:
[----:B-----5:R-:W-:Y:S01]  /*0140*/  FSETP.GEU.AND P0, PT, R0, RZ, PT ;  /* 0x000000ff0000720b */ /* 0x020fe20003f0e000 */
[----:B-1----:R-:W-:-:S03]  /*0150*/  IMAD.WIDE R2, R7, 0x4, R4 ;  /* 0x0000000407027825 */ /* 0x002fc600078e0204 */
[----:B------:R-:W-:Y:S01]  /*0160*/  FSEL R5, R0, RZ, P0 ;  /* 0x000000ff00057208 */ /* 0x000fe20000000000 */
[----:B------:R-:W-:Y:S08]  /*0170*/  @P1 EXIT ;  /* 0x000000000000194d */ /* 0x000ff00003800000 */
[----:B------:R-:W-:Y:S01]  /*0180*/  STG.E desc[UR4][R2.64], R5 ;  /* 0x0000000502007986 */ /* 0x000fe2000c101904 */
[----:B------:R-:W-:Y:S05]  /*0190*/  EXIT ;  /* 0x000000000000794d */ /* 0x000fea0003800000 */
.L_x_2:
[----:B------:R-:W-:-:S00]  /*01a0*/  BRA `(.L_x_2) ;  /* 0xfffffffc00fc7947 */ /* 0x000fc0000383ffff */
[----:B------:R-:W-:-:S00]  /*01b0*/  NOP ;  /* 0x0000000000007918 */ /* 0x000fc00000000000 */
        /* <DEDUP_REMOVED lines=12> */
.L_x_3:


//--------------------- .nv.constant0.triton_poi_fused_relu_0 --------------------------
	.section	.nv.constant0.triton_poi_fused_relu_0,"a",@progbits
	.sectionflags	@""
	.align	4
.nv.constant0.triton_poi_fused_relu_0:
	.zero		548
